//
// Generated by NVIDIA NVVM Compiler
//
// Compiler Build ID: CL-36424714
// Cuda compilation tools, release 13.0, V13.0.88
// Based on NVVM 20.0.0
//

.version 9.0
.target sm_100
.address_size 64

	// .globl	_Z23reductionUnrollLastWarpPfS_
// _ZZ23reductionUnrollLastWarpPfS_E4psum has been demoted

.visible .entry _Z23reductionUnrollLastWarpPfS_(
	.param .u64 .ptr .align 1 _Z23reductionUnrollLastWarpPfS__param_0,
	.param .u64 .ptr .align 1 _Z23reductionUnrollLastWarpPfS__param_1
)
{
	.reg .pred 	%p<6>;
	.reg .b32 	%r<16>;
	.reg .b32 	%f<26>;
	.reg .b64 	%rd<11>;
	// demoted variable
	.shared .align 4 .b8 _ZZ23reductionUnrollLastWarpPfS_E4psum[64];
	ld.param.u64 	%rd2, [_Z23reductionUnrollLastWarpPfS__param_0];
	ld.param.u64 	%rd1, [_Z23reductionUnrollLastWarpPfS__param_1];
	cvta.to.global.u64 	%rd3, %rd2;
	mov.u32 	%r1, %ctaid.x;
	mov.u32 	%r15, %ntid.x;
	mul.lo.s32 	%r7, %r15, %r1;
	shl.b32 	%r8, %r7, 1;
	mov.u32 	%r3, %tid.x;
	add.s32 	%r9, %r8, %r3;
	mul.wide.s32 	%rd4, %r9, 4;
	add.s64 	%rd5, %rd3, %rd4;
	ld.global.f32 	%f1, [%rd5];
	add.s32 	%r10, %r9, %r15;
	mul.wide.u32 	%rd6, %r10, 4;
	add.s64 	%rd7, %rd3, %rd6;
	ld.global.f32 	%f2, [%rd7];
	add.f32 	%f3, %f1, %f2;
	shl.b32 	%r11, %r3, 2;
	mov.u32 	%r12, _ZZ23reductionUnrollLastWarpPfS_E4psum;
	add.s32 	%r4, %r12, %r11;
	st.shared.f32 	[%r4], %f3;
	bar.sync 	0;
	setp.lt.u32 	%p1, %r15, 66;
	@%p1 bra 	$L__BB0_4;
$L__BB0_1:
	shr.u32 	%r6, %r15, 1;
	setp.ge.u32 	%p2, %r3, %r6;
	@%p2 bra 	$L__BB0_3;
	shl.b32 	%r13, %r6, 2;
	add.s32 	%r14, %r4, %r13;
	ld.shared.f32 	%f4, [%r14];
	ld.shared.f32 	%f5, [%r4];
	add.f32 	%f6, %f4, %f5;
	st.shared.f32 	[%r4], %f6;
$L__BB0_3:
	bar.sync 	0;
	setp.gt.u32 	%p3, %r15, 131;
	mov.u32 	%r15, %r6;
	@%p3 bra 	$L__BB0_1;
$L__BB0_4:
	setp.gt.u32 	%p4, %r3, 31;
	@%p4 bra 	$L__BB0_7;
	ld.volatile.shared.f32 	%f7, [%r4+128];
	ld.volatile.shared.f32 	%f8, [%r4];
	add.f32 	%f9, %f7, %f8;
	st.volatile.shared.f32 	[%r4], %f9;
	ld.volatile.shared.f32 	%f10, [%r4+64];
	ld.volatile.shared.f32 	%f11, [%r4];
	add.f32 	%f12, %f10, %f11;
	st.volatile.shared.f32 	[%r4], %f12;
	ld.volatile.shared.f32 	%f13, [%r4+32];
	ld.volatile.shared.f32 	%f14, [%r4];
	add.f32 	%f15, %f13, %f14;
	st.volatile.shared.f32 	[%r4], %f15;
	ld.volatile.shared.f32 	%f16, [%r4+16];
	ld.volatile.shared.f32 	%f17, [%r4];
	add.f32 	%f18, %f16, %f17;
	st.volatile.shared.f32 	[%r4], %f18;
	ld.volatile.shared.f32 	%f19, [%r4+8];
	ld.volatile.shared.f32 	%f20, [%r4];
	add.f32 	%f21, %f19, %f20;
	st.volatile.shared.f32 	[%r4], %f21;
	ld.volatile.shared.f32 	%f22, [%r4+4];
	ld.volatile.shared.f32 	%f23, [%r4];
	add.f32 	%f24, %f22, %f23;
	st.volatile.shared.f32 	[%r4], %f24;
	setp.ne.s32 	%p5, %r3, 0;
	@%p5 bra 	$L__BB0_7;
	ld.shared.f32 	%f25, [_ZZ23reductionUnrollLastWarpPfS_E4psum];
	cvta.to.global.u64 	%rd8, %rd1;
	mul.wide.u32 	%rd9, %r1, 4;
	add.s64 	%rd10, %rd8, %rd9;
	st.global.f32 	[%rd10], %f25;
$L__BB0_7:
	ret;

}


// ===== COMPILED SASS (sm_100) =====

	.target	sm_100

	.elftype	@"ET_EXEC"


//--------------------- .note.nv.tkinfo           --------------------------
	.section	.note.nv.tkinfo,"",@"SHT_NOTE"
	.sectionflags	@"SHF_NOTE_NV_TKINFO"
	.tkinfo
        /*0018*/ 	.word	0x00000002
        /*0030*/ 	.string	""
        /*0030*/ 	.string	"ptxas"
        /*0030*/ 	.string	"Cuda compilation tools, release 13.0, V13.0.88"
        /*0030*/ 	.string	"Build cuda_13.0.r13.0/compiler.36424714_0"
        /*0030*/ 	.string	"-arch sm_100 -m 64 "



//--------------------- .note.nv.cuinfo           --------------------------
	.section	.note.nv.cuinfo,"",@"SHT_NOTE"
	.sectionflags	@"SHF_NOTE_NV_CUINFO"
        /*0018*/ 	.short	0x0002
        /*001a*/ 	.short	0x0064
        /*001c*/ 	.short	0x0082
	.zero		2


//--------------------- .nv.info                  --------------------------
	.section	.nv.info,"",@"SHT_CUDA_INFO"
	.align	4


	//----- nvinfo : EIATTR_REGCOUNT
	.align		4
        /*0000*/ 	.byte	0x04, 0x2f
        /*0002*/ 	.short	(.L_1 - .L_0)
	.align		4
.L_0:
        /*0004*/ 	.word	index@(_Z23reductionUnrollLastWarpPfS_)
        /*0008*/ 	.word	0x0000000d


	//----- nvinfo : EIATTR_FRAME_SIZE
	.align		4
.L_1:
        /*000c*/ 	.byte	0x04, 0x11
        /*000e*/ 	.short	(.L_3 - .L_2)
	.align		4
.L_2:
        /*0010*/ 	.word	index@(_Z23reductionUnrollLastWarpPfS_)
        /*0014*/ 	.word	0x00000000


	//----- nvinfo : EIATTR_MIN_STACK_SIZE
	.align		4
.L_3:
        /*0018*/ 	.byte	0x04, 0x12
        /*001a*/ 	.short	(.L_5 - .L_4)
	.align		4
.L_4:
        /*001c*/ 	.word	index@(_Z23reductionUnrollLastWarpPfS_)
        /*0020*/ 	.word	0x00000000
.L_5:


//--------------------- .nv.compat                --------------------------
	.section	.nv.compat,"",@"SHT_CUDA_COMPAT_INFO"
	.align	4
        /*0000*/ 	.byte	0x02, 0x09, 0x00, 0x00, 0x02, 0x02, 0x01, 0x00, 0x02, 0x05, 0x05, 0x00, 0x03, 0x07, 0x01, 0x01
        /*0010*/ 	.byte	0x02, 0x03, 0x00, 0x00, 0x02, 0x06, 0x01, 0x00, 0x04, 0x0b, 0x08, 0x00, 0x09, 0x00, 0x00, 0x00
        /*0020*/ 	.byte	0x00, 0x00, 0x00, 0x00


//--------------------- .nv.info._Z23reductionUnrollLastWarpPfS_ --------------------------
	.section	.nv.info._Z23reductionUnrollLastWarpPfS_,"",@"SHT_CUDA_INFO"
	.sectionflags	@""
	.align	4


	//----- nvinfo : EIATTR_CUDA_API_VERSION
	.align		4
        /*0000*/ 	.byte	0x04, 0x37
        /*0002*/ 	.short	(.L_7 - .L_6)
.L_6:
        /*0004*/ 	.word	0x00000082


	//----- nvinfo : EIATTR_KPARAM_INFO
	.align		4
.L_7:
        /*0008*/ 	.byte	0x04, 0x17
        /*000a*/ 	.short	(.L_9 - .L_8)
.L_8:
        /*000c*/ 	.word	0x00000000
        /*0010*/ 	.short	0x0001
        /*0012*/ 	.short	0x0008
        /*0014*/ 	.byte	0x00, 0xf5, 0x21, 0x00


	//----- nvinfo : EIATTR_KPARAM_INFO
	.align		4
.L_9:
        /*0018*/ 	.byte	0x04, 0x17
        /*001a*/ 	.short	(.L_11 - .L_10)
.L_10:
        /*001c*/ 	.word	0x00000000
        /*0020*/ 	.short	0x0000
        /*0022*/ 	.short	0x0000
        /*0024*/ 	.byte	0x00, 0xf5, 0x21, 0x00


	//----- nvinfo : EIATTR_SPARSE_MMA_MASK
	.align		4
.L_11:
        /*0028*/ 	.byte	0x03, 0x50
        /*002a*/ 	.short	0x0000


	//----- nvinfo : EIATTR_MAXREG_COUNT
	.align		4
        /*002c*/ 	.byte	0x03, 0x1b
        /*002e*/ 	.short	0x00ff


	//----- nvinfo : EIATTR_NUM_BARRIERS
	.align		4
        /*0030*/ 	.byte	0x02, 0x4c
        /*0032*/ 	.byte	0x01
	.zero		1


	//----- nvinfo : EIATTR_MERCURY_ISA_VERSION
	.align		4
        /*0034*/ 	.byte	0x03, 0x5f
        /*0036*/ 	.short	0x0101


	//----- nvinfo : EIATTR_VRC_CTA_INIT_COUNT
	.align		4
        /*0038*/ 	.byte	0x02, 0x4a
	.zero		1
	.zero		1


	//----- nvinfo : EIATTR_EXIT_INSTR_OFFSETS
	.align		4
        /*003c*/ 	.byte	0x04, 0x1c
        /*003e*/ 	.short	(.L_13 - .L_12)


	//   ....[0]....
.L_12:
        /*0040*/ 	.word	0x00000230


	//   ....[1]....
        /*0044*/ 	.word	0x000003d0


	//   ....[2]....
        /*0048*/ 	.word	0x00000450


	//----- nvinfo : EIATTR_CBANK_PARAM_SIZE
	.align		4
.L_13:
        /*004c*/ 	.byte	0x03, 0x19
        /*004e*/ 	.short	0x0010


	//----- nvinfo : EIATTR_PARAM_CBANK
	.align		4
        /*0050*/ 	.byte	0x04, 0x0a
        /*0052*/ 	.short	(.L_15 - .L_14)
	.align		4
.L_14:
        /*0054*/ 	.word	index@(.nv.constant0._Z23reductionUnrollLastWarpPfS_)
        /*0058*/ 	.short	0x0380
        /*005a*/ 	.short	0x0010


	//----- nvinfo : EIATTR_SW_WAR
	.align		4
.L_15:
        /*005c*/ 	.byte	0x04, 0x36
        /*005e*/ 	.short	(.L_17 - .L_16)
.L_16:
        /*0060*/ 	.word	0x00000008
.L_17:


//--------------------- .nv.callgraph             --------------------------
	.section	.nv.callgraph,"",@"SHT_CUDA_CALLGRAPH"
	.align	4
	.sectionentsize	8
	.align		4
        /*0000*/ 	.word	0x00000000
	.align		4
        /*0004*/ 	.word	0xffffffff
	.align		4
        /*0008*/ 	.word	0x00000000
	.align		4
        /*000c*/ 	.word	0xfffffffe
	.align		4
        /*0010*/ 	.word	0x00000000
	.align		4
        /*0014*/ 	.word	0xfffffffd
	.align		4
        /*0018*/ 	.word	0x00000000
	.align		4
        /*001c*/ 	.word	0xfffffffc


//--------------------- .text._Z23reductionUnrollLastWarpPfS_ --------------------------
	.section	.text._Z23reductionUnrollLastWarpPfS_,"ax",@progbits
	.align	128
        .global         _Z23reductionUnrollLastWarpPfS_
        .type           _Z23reductionUnrollLastWarpPfS_,@function
        .size           _Z23reductionUnrollLastWarpPfS_,(.L_x_3 - _Z23reductionUnrollLastWarpPfS_)
        .other          _Z23reductionUnrollLastWarpPfS_,@"STO_CUDA_ENTRY STV_DEFAULT"
_Z23reductionUnrollLastWarpPfS_:
.text._Z23reductionUnrollLastWarpPfS_:
[----:B------:R-:W-:Y:S01]  /*0000*/  LDC R1, c[0x0][0x37c] ;  /* 0x0000df00ff017b82 */ /* 0x000fe20000000800 */
[----:B------:R-:W0:Y:S01]  /*0010*/  S2R R0, SR_CTAID.X ;  /* 0x0000000000007919 */ /* 0x000e220000002500 */
[----:B------:R-:W0:Y:S06]  /*0020*/  LDCU UR8, c[0x0][0x360] ;  /* 0x00006c00ff0877ac */ /* 0x000e2c0008000800 */
[----:B------:R-:W1:Y:S01]  /*0030*/  LDC.64 R6, c[0x0][0x380] ;  /* 0x0000e000ff067b82 */ /* 0x000e620000000a00 */
[----:B------:R-:W2:Y:S01]  /*0040*/  S2R R2, SR_TID.X ;  /* 0x0000000000027919 */ /* 0x000ea20000002100 */
[----:B------:R-:W3:Y:S01]  /*0050*/  LDCU.64 UR6, c[0x0][0x358] ;  /* 0x00006b00ff0677ac */ /* 0x000ee20008000a00 */
[----:B0-----:R-:W-:-:S05]  /*0060*/  IMAD R3, R0, UR8, RZ ;  /* 0x0000000800037c24 */ /* 0x001fca000f8e02ff */
[----:B--2---:R-:W-:-:S04]  /*0070*/  LEA R3, R3, R2, 0x1 ;  /* 0x0000000203037211 */ /* 0x004fc800078e08ff */
[C---:B------:R-:W-:Y:S01]  /*0080*/  IADD3 R9, PT, PT, R3.reuse, UR8, RZ ;  /* 0x0000000803097c10 */ /* 0x040fe2000fffe0ff */
[----:B-1----:R-:W-:-:S04]  /*0090*/  IMAD.WIDE R4, R3, 0x4, R6 ;  /* 0x0000000403047825 */ /* 0x002fc800078e0206 */
[----:B------:R-:W-:Y:S02]  /*00a0*/  IMAD.WIDE.U32 R6, R9, 0x4, R6 ;  /* 0x0000000409067825 */ /* 0x000fe400078e0006 */
[----:B---3--:R-:W2:Y:S04]  /*00b0*/  LDG.E R4, desc[UR6][R4.64] ;  /* 0x0000000604047981 */ /* 0x008ea8000c1e1900 */
[----:B------:R-:W2:Y:S01]  /*00c0*/  LDG.E R7, desc[UR6][R6.64] ;  /* 0x0000000606077981 */ /* 0x000ea2000c1e1900 */
[----:B------:R-:W0:Y:S01]  /*00d0*/  S2UR UR5, SR_CgaCtaId ;  /* 0x00000000000579c3 */ /* 0x000e220000008800 */
[----:B------:R-:W-:Y:S01]  /*00e0*/  UMOV UR4, 0x400 ;  /* 0x0000040000047882 */ /* 0x000fe20000000000 */
[----:B------:R-:W-:Y:S01]  /*00f0*/  UISETP.GE.U32.AND UP0, UPT, UR8, 0x42, UPT ;  /* 0x000000420800788c */ /* 0x000fe2000bf06070 */
[----:B------:R-:W-:Y:S01]  /*0100*/  ISETP.GT.U32.AND P0, PT, R2, 0x1f, PT ;  /* 0x0000001f0200780c */ /* 0x000fe20003f04070 */
[----:B0-----:R-:W-:-:S06]  /*0110*/  ULEA UR4, UR5, UR4, 0x18 ;  /* 0x0000000405047291 */ /* 0x001fcc000f8ec0ff */
[----:B------:R-:W-:Y:S01]  /*0120*/  LEA R3, R2, UR4, 0x2 ;  /* 0x0000000402037c11 */ /* 0x000fe2000f8e10ff */
[----:B--2---:R-:W-:-:S05]  /*0130*/  FADD R8, R4, R7 ;  /* 0x0000000704087221 */ /* 0x004fca0000000000 */
[----:B------:R0:W-:Y:S01]  /*0140*/  STS [R3], R8 ;  /* 0x0000000803007388 */ /* 0x0001e20000000800 */
[----:B------:R-:W-:Y:S06]  /*0150*/  BAR.SYNC.DEFER_BLOCKING 0x0 ;  /* 0x0000000000007b1d */ /* 0x000fec0000010000 */
[----:B------:R-:W-:Y:S05]  /*0160*/  BRA.U !UP0, `(.L_x_0) ;  /* 0x0000000108307547 */ /* 0x000fea000b800000 */
[----:B------:R-:W-:-:S07]  /*0170*/  MOV R4, UR8 ;  /* 0x0000000800047c02 */ /* 0x000fce0008000f00 */
.L_x_1:
[----:B------:R-:W-:-:S04]  /*0180*/  SHF.R.U32.HI R7, RZ, 0x1, R4 ;  /* 0x00000001ff077819 */ /* 0x000fc80000011604 */
[----:B------:R-:W-:-:S13]  /*0190*/  ISETP.GE.U32.AND P1, PT, R2, R7, PT ;  /* 0x000000070200720c */ /* 0x000fda0003f26070 */
[----:B------:R-:W-:Y:S01]  /*01a0*/  @!P1 LEA R5, R7, R3, 0x2 ;  /* 0x0000000307059211 */ /* 0x000fe200078e10ff */
[----:B------:R-:W-:Y:S05]  /*01b0*/  @!P1 LDS R6, [R3] ;  /* 0x0000000003069984 */ /* 0x000fea0000000800 */
[----:B------:R-:W1:Y:S02]  /*01c0*/  @!P1 LDS R5, [R5] ;  /* 0x0000000005059984 */ /* 0x000e640000000800 */
[----:B-1----:R-:W-:-:S05]  /*01d0*/  @!P1 FADD R6, R5, R6 ;  /* 0x0000000605069221 */ /* 0x002fca0000000000 */
[----:B------:R1:W-:Y:S01]  /*01e0*/  @!P1 STS [R3], R6 ;  /* 0x0000000603009388 */ /* 0x0003e20000000800 */
[----:B------:R-:W-:Y:S01]  /*01f0*/  BAR.SYNC.DEFER_BLOCKING 0x0 ;  /* 0x0000000000007b1d */ /* 0x000fe20000010000 */
[----:B------:R-:W-:Y:S02]  /*0200*/  ISETP.GT.U32.AND P1, PT, R4, 0x83, PT ;  /* 0x000000830400780c */ /* 0x000fe40003f24070 */
[----:B------:R-:W-:-:S11]  /*0210*/  MOV R4, R7 ;  /* 0x0000000700047202 */ /* 0x000fd60000000f00 */
[----:B-1----:R-:W-:Y:S05]  /*0220*/  @P1 BRA `(.L_x_1) ;  /* 0xfffffffc00d41947 */ /* 0x002fea000383ffff */
.L_x_0:
[----:B------:R-:W-:Y:S05]  /*0230*/  @P0 EXIT ;  /* 0x000000000000094d */ /* 0x000fea0003800000 */
[----:B------:R-:W-:Y:S01]  /*0240*/  LDS R4, [R3+0x80] ;  /* 0x0000800003047984 */ /* 0x000fe20000000800 */
[----:B------:R-:W-:-:S03]  /*0250*/  ISETP.NE.AND P0, PT, R2, RZ, PT ;  /* 0x000000ff0200720c */ /* 0x000fc60003f05270 */
[----:B------:R-:W1:Y:S02]  /*0260*/  LDS R5, [R3] ;  /* 0x0000000003057984 */ /* 0x000e640000000800 */
[----:B-1----:R-:W-:-:S05]  /*0270*/  FADD R4, R4, R5 ;  /* 0x0000000504047221 */ /* 0x002fca0000000000 */
[----:B------:R-:W-:Y:S04]  /*0280*/  STS [R3], R4 ;  /* 0x0000000403007388 */ /* 0x000fe80000000800 */
[----:B------:R-:W-:Y:S04]  /*0290*/  LDS R5, [R3+0x40] ;  /* 0x0000400003057984 */ /* 0x000fe80000000800 */
[----:B------:R-:W1:Y:S02]  /*02a0*/  LDS R6, [R3] ;  /* 0x0000000003067984 */ /* 0x000e640000000800 */
[----:B-1----:R-:W-:-:S05]  /*02b0*/  FADD R6, R5, R6 ;  /* 0x0000000605067221 */ /* 0x002fca0000000000 */
[----:B------:R-:W-:Y:S04]  /*02c0*/  STS [R3], R6 ;  /* 0x0000000603007388 */ /* 0x000fe80000000800 */
[----:B------:R-:W-:Y:S04]  /*02d0*/  LDS R5, [R3+0x20] ;  /* 0x0000200003057984 */ /* 0x000fe80000000800 */
[----:B0-----:R-:W0:Y:S02]  /*02e0*/  LDS R8, [R3] ;  /* 0x0000000003087984 */ /* 0x001e240000000800 */
[----:B0-----:R-:W-:-:S05]  /*02f0*/  FADD R8, R5, R8 ;  /* 0x0000000805087221 */ /* 0x001fca0000000000 */
[----:B------:R-:W-:Y:S04]  /*0300*/  STS [R3], R8 ;  /* 0x0000000803007388 */ /* 0x000fe80000000800 */
[----:B------:R-:W-:Y:S04]  /*0310*/  LDS R5, [R3+0x10] ;  /* 0x0000100003057984 */ /* 0x000fe80000000800 */
[----:B------:R-:W0:Y:S02]  /*0320*/  LDS R10, [R3] ;  /* 0x00000000030a7984 */ /* 0x000e240000000800 */
        /* <DEDUP_REMOVED lines=9> */
[----:B------:R0:W-:Y:S01]  /*03c0*/  STS [R3], R6 ;  /* 0x0000000603007388 */ /* 0x0001e20000000800 */
[----:B------:R-:W-:Y:S05]  /*03d0*/  @P0 EXIT ;  /* 0x000000000000094d */ /* 0x000fea0003800000 */
[----:B------:R-:W1:Y:S01]  /*03e0*/  S2UR UR5, SR_CgaCtaId ;  /* 0x00000000000579c3 */ /* 0x000e620000008800 */
[----:B------:R-:W-:-:S07]  /*03f0*/  UMOV UR4, 0x400 ;  /* 0x0000040000047882 */ /* 0x000fce0000000000 */
[----:B0-----:R-:W0:Y:S01]  /*0400*/  LDC.64 R2, c[0x0][0x388] ;  /* 0x0000e200ff027b82 */ /* 0x001e220000000a00 */
[----:B-1----:R-:W-:Y:S01]  /*0410*/  ULEA UR4, UR5, UR4, 0x18 ;  /* 0x0000000405047291 */ /* 0x002fe2000f8ec0ff */
[----:B0-----:R-:W-:-:S08]  /*0420*/  IMAD.WIDE.U32 R2, R0, 0x4, R2 ;  /* 0x0000000400027825 */ /* 0x001fd000078e0002 */
[----:B------:R-:W0:Y:S04]  /*0430*/  LDS R5, [UR4] ;  /* 0x00000004ff057984 */ /* 0x000e280008000800 */
[----:B0-----:R-:W-:Y:S01]  /*0440*/  STG.E desc[UR6][R2.64], R5 ;  /* 0x0000000502007986 */ /* 0x001fe2000c101906 */
[----:B------:R-:W-:Y:S05]  /*0450*/  EXIT ;  /* 0x000000000000794d */ /* 0x000fea0003800000 */
.L_x_2:
[----:B------:R-:W-:-:S00]  /*0460*/  BRA `(.L_x_2) ;  /* 0xfffffffc00fc7947 */ /* 0x000fc0000383ffff */
[----:B------:R-:W-:-:S00]  /*0470*/  NOP ;  /* 0x0000000000007918 */ /* 0x000fc00000000000 */
        /* <DEDUP_REMOVED lines=8> */
.L_x_3:


//--------------------- .nv.shared._Z23reductionUnrollLastWarpPfS_ --------------------------
	.section	.nv.shared._Z23reductionUnrollLastWarpPfS_,"aw",@nobits
	.sectionflags	@""
	.align	4
.nv.shared._Z23reductionUnrollLastWarpPfS_:
	.zero		1088


//--------------------- .nv.shared.reserved.0     --------------------------
	.section	.nv.shared.reserved.0,"aw",@nobits
	.weak		__nv_reservedSMEM_offset_0_alias
	.size		__nv_reservedSMEM_offset_0_alias, 0, 64
	.other		__nv_reservedSMEM_offset_0_alias,@"STO_CUDA_RESERVED_SHARED STV_DEFAULT"
__nv_reservedSMEM_offset_0_alias:
	.zero		0
	.zero		64


//--------------------- .nv.constant0._Z23reductionUnrollLastWarpPfS_ --------------------------
	.section	.nv.constant0._Z23reductionUnrollLastWarpPfS_,"a",@progbits
	.sectionflags	@""
	.align	4
.nv.constant0._Z23reductionUnrollLastWarpPfS_:
	.zero		912


//--------------------- SYMBOLS --------------------------

	.type		.nv.reservedSmem.offset0,@object
	.size		.nv.reservedSmem.offset0,0x4
	.type		.nv.reservedSmem.cap,@object
	.size		.nv.reservedSmem.cap,0x4
